	.headerflags	@"EF_CUDA_TEXMODE_UNIFIED EF_CUDA_64BIT_ADDRESS EF_CUDA_ACCELERATORS EF_CUDA_SM90 EF_CUDA_VIRTUAL_SM(EF_CUDA_SM90)"
	.elftype	@"ET_EXEC"


//--------------------- .nv.info                  --------------------------
	.section	.nv.info,"",@"SHT_CUDA_INFO"
	.align	4


	//----- nvinfo : EIATTR_REGCOUNT
	.align		4
        /*0000*/ 	.byte	0x04, 0x2f
        /*0002*/ 	.short	(.L_3 - .L_2)
	.align		4
.L_2:
        /*0004*/ 	.word	index@(triton_poi_fused__native_batch_norm_legit_no_training_add_relu_threshold_backward_10)
        /*0008*/ 	.word	0x00000020


	//----- nvinfo : EIATTR_MIN_STACK_SIZE
	.align		4
.L_3:
        /*000c*/ 	.byte	0x04, 0x12
        /*000e*/ 	.short	(.L_5 - .L_4)
	.align		4
.L_4:
        /*0010*/ 	.word	index@(triton_poi_fused__native_batch_norm_legit_no_training_add_relu_threshold_backward_10)
        /*0014*/ 	.word	0x00000000


	//----- nvinfo : EIATTR_FRAME_SIZE
	.align		4
.L_5:
        /*0018*/ 	.byte	0x04, 0x11
        /*001a*/ 	.short	(.L_7 - .L_6)
	.align		4
.L_6:
        /*001c*/ 	.word	index@(triton_poi_fused__native_batch_norm_legit_no_training_add_relu_threshold_backward_10)
        /*0020*/ 	.word	0x00000000


	//----- nvinfo : EIATTR_MIN_STACK_SIZE
	.align		4
.L_7:
        /*0024*/ 	.byte	0x04, 0x12
        /*0026*/ 	.short	(.L_9 - .L_8)
	.align		4
.L_8:
        /*0028*/ 	.word	index@(triton_poi_fused__native_batch_norm_legit_no_training_add_relu_threshold_backward_10)
        /*002c*/ 	.word	0x00000000
.L_9:


//--------------------- .nv.info.triton_poi_fused__native_batch_norm_legit_no_training_add_relu_threshold_backward_10 --------------------------
	.section	.nv.info.triton_poi_fused__native_batch_norm_legit_no_training_add_relu_threshold_backward_10,"",@"SHT_CUDA_INFO"
	.sectionflags	@""
	.align	4


	//----- nvinfo : EIATTR_CUDA_API_VERSION
	.align		4
        /*0000*/ 	.byte	0x04, 0x37
        /*0002*/ 	.short	(.L_11 - .L_10)
.L_10:
        /*0004*/ 	.word	0x0000007c


	//----- nvinfo : EIATTR_KPARAM_INFO
	.align		4
.L_11:
        /*0008*/ 	.byte	0x04, 0x17
        /*000a*/ 	.short	(.L_13 - .L_12)
.L_12:
        /*000c*/ 	.word	0x00000000
        /*0010*/ 	.short	0x000d
        /*0012*/ 	.short	0x0068
        /*0014*/ 	.byte	0x00, 0xf0, 0x11, 0x00


	//----- nvinfo : EIATTR_KPARAM_INFO
	.align		4
.L_13:
        /*0018*/ 	.byte	0x04, 0x17
        /*001a*/ 	.short	(.L_15 - .L_14)
.L_14:
        /*001c*/ 	.word	0x00000000
        /*0020*/ 	.short	0x000c
        /*0022*/ 	.short	0x0060
        /*0024*/ 	.byte	0x00, 0xf4, 0x21, 0x00


	//----- nvinfo : EIATTR_KPARAM_INFO
	.align		4
.L_15:
        /*0028*/ 	.byte	0x04, 0x17
        /*002a*/ 	.short	(.L_17 - .L_16)
.L_16:
        /*002c*/ 	.word	0x00000000
        /*0030*/ 	.short	0x000b
        /*0032*/ 	.short	0x0058
        /*0034*/ 	.byte	0x00, 0xf4, 0x21, 0x00


	//----- nvinfo : EIATTR_KPARAM_INFO
	.align		4
.L_17:
        /*0038*/ 	.byte	0x04, 0x17
        /*003a*/ 	.short	(.L_19 - .L_18)
.L_18:
        /*003c*/ 	.word	0x00000000
        /*0040*/ 	.short	0x000a
        /*0042*/ 	.short	0x0050
        /*0044*/ 	.byte	0x00, 0xf4, 0x21, 0x00


	//----- nvinfo : EIATTR_KPARAM_INFO
	.align		4
.L_19:
        /*0048*/ 	.byte	0x04, 0x17
        /*004a*/ 	.short	(.L_21 - .L_20)
.L_20:
        /*004c*/ 	.word	0x00000000
        /*0050*/ 	.short	0x0009
        /*0052*/ 	.short	0x0048
        /*0054*/ 	.byte	0x00, 0xf4, 0x21, 0x00


	//----- nvinfo : EIATTR_KPARAM_INFO
	.align		4
.L_21:
        /*0058*/ 	.byte	0x04, 0x17
        /*005a*/ 	.short	(.L_23 - .L_22)
.L_22:
        /*005c*/ 	.word	0x00000000
        /*0060*/ 	.short	0x0008
        /*0062*/ 	.short	0x0040
        /*0064*/ 	.byte	0x00, 0xf4, 0x21, 0x00


	//----- nvinfo : EIATTR_KPARAM_INFO
	.align		4
.L_23:
        /*0068*/ 	.byte	0x04, 0x17
        /*006a*/ 	.short	(.L_25 - .L_24)
.L_24:
        /*006c*/ 	.word	0x00000000
        /*0070*/ 	.short	0x0007
        /*0072*/ 	.short	0x0038
        /*0074*/ 	.byte	0x00, 0xf4, 0x21, 0x00


	//----- nvinfo : EIATTR_KPARAM_INFO
	.align		4
.L_25:
        /*0078*/ 	.byte	0x04, 0x17
        /*007a*/ 	.short	(.L_27 - .L_26)
.L_26:
        /*007c*/ 	.word	0x00000000
        /*0080*/ 	.short	0x0006
        /*0082*/ 	.short	0x0030
        /*0084*/ 	.byte	0x00, 0xf4, 0x21, 0x00


	//----- nvinfo : EIATTR_KPARAM_INFO
	.align		4
.L_27:
        /*0088*/ 	.byte	0x04, 0x17
        /*008a*/ 	.short	(.L_29 - .L_28)
.L_28:
        /*008c*/ 	.word	0x00000000
        /*0090*/ 	.short	0x0005
        /*0092*/ 	.short	0x0028
        /*0094*/ 	.byte	0x00, 0xf4, 0x21, 0x00


	//----- nvinfo : EIATTR_KPARAM_INFO
	.align		4
.L_29:
        /*0098*/ 	.byte	0x04, 0x17
        /*009a*/ 	.short	(.L_31 - .L_30)
.L_30:
        /*009c*/ 	.word	0x00000000
        /*00a0*/ 	.short	0x0004
        /*00a2*/ 	.short	0x0020
        /*00a4*/ 	.byte	0x00, 0xf4, 0x21, 0x00


	//----- nvinfo : EIATTR_KPARAM_INFO
	.align		4
.L_31:
        /*00a8*/ 	.byte	0x04, 0x17
        /*00aa*/ 	.short	(.L_33 - .L_32)
.L_32:
        /*00ac*/ 	.word	0x00000000
        /*00b0*/ 	.short	0x0003
        /*00b2*/ 	.short	0x0018
        /*00b4*/ 	.byte	0x00, 0xf4, 0x21, 0x00


	//----- nvinfo : EIATTR_KPARAM_INFO
	.align		4
.L_33:
        /*00b8*/ 	.byte	0x04, 0x17
        /*00ba*/ 	.short	(.L_35 - .L_34)
.L_34:
        /*00bc*/ 	.word	0x00000000
        /*00c0*/ 	.short	0x0002
        /*00c2*/ 	.short	0x0010
        /*00c4*/ 	.byte	0x00, 0xf4, 0x21, 0x00


	//----- nvinfo : EIATTR_KPARAM_INFO
	.align		4
.L_35:
        /*00c8*/ 	.byte	0x04, 0x17
        /*00ca*/ 	.short	(.L_37 - .L_36)
.L_36:
        /*00cc*/ 	.word	0x00000000
        /*00d0*/ 	.short	0x0001
        /*00d2*/ 	.short	0x0008
        /*00d4*/ 	.byte	0x00, 0xf4, 0x21, 0x00


	//----- nvinfo : EIATTR_KPARAM_INFO
	.align		4
.L_37:
        /*00d8*/ 	.byte	0x04, 0x17
        /*00da*/ 	.short	(.L_39 - .L_38)
.L_38:
        /*00dc*/ 	.word	0x00000000
        /*00e0*/ 	.short	0x0000
        /*00e2*/ 	.short	0x0000
        /*00e4*/ 	.byte	0x00, 0xf4, 0x21, 0x00


	//----- nvinfo : EIATTR_SPARSE_MMA_MASK
	.align		4
.L_39:
        /*00e8*/ 	.byte	0x03, 0x50
        /*00ea*/ 	.short	0x0000


	//----- nvinfo : EIATTR_MAXREG_COUNT
	.align		4
        /*00ec*/ 	.byte	0x03, 0x1b
        /*00ee*/ 	.short	0x00ff


	//----- nvinfo : EIATTR_EXIT_INSTR_OFFSETS
	.align		4
        /*00f0*/ 	.byte	0x04, 0x1c
        /*00f2*/ 	.short	(.L_41 - .L_40)


	//   ....[0]....
.L_40:
        /*00f4*/ 	.word	0x000005d0


	//   ....[1]....
        /*00f8*/ 	.word	0x000005f0


	//----- nvinfo : EIATTR_REQNTID
	.align		4
.L_41:
        /*00fc*/ 	.byte	0x04, 0x10
        /*00fe*/ 	.short	(.L_43 - .L_42)
.L_42:
        /*0100*/ 	.word	0x00000080
        /*0104*/ 	.word	0x00000001
        /*0108*/ 	.word	0x00000001


	//----- nvinfo : EIATTR_CBANK_PARAM_SIZE
	.align		4
.L_43:
        /*010c*/ 	.byte	0x03, 0x19
        /*010e*/ 	.short	0x006c


	//----- nvinfo : EIATTR_PARAM_CBANK
	.align		4
        /*0110*/ 	.byte	0x04, 0x0a
        /*0112*/ 	.short	(.L_45 - .L_44)
	.align		4
.L_44:
        /*0114*/ 	.word	index@(.nv.constant0.triton_poi_fused__native_batch_norm_legit_no_training_add_relu_threshold_backward_10)
        /*0118*/ 	.short	0x0210
        /*011a*/ 	.short	0x006c


	//----- nvinfo : EIATTR_SW_WAR
	.align		4
.L_45:
        /*011c*/ 	.byte	0x04, 0x36
        /*011e*/ 	.short	(.L_47 - .L_46)
.L_46:
        /*0120*/ 	.word	0x00000008
.L_47:


//--------------------- .nv.callgraph             --------------------------
	.section	.nv.callgraph,"",@"SHT_CUDA_CALLGRAPH"
	.align	4
	.sectionentsize	8
	.align		4
        /*0000*/ 	.word	0x00000000
	.align		4
        /*0004*/ 	.word	0xffffffff
	.align		4
        /*0008*/ 	.word	0x00000000
	.align		4
        /*000c*/ 	.word	0xfffffffe
	.align		4
        /*0010*/ 	.word	0x00000000
	.align		4
        /*0014*/ 	.word	0xfffffffd
	.align		4
        /*0018*/ 	.word	0x00000000
	.align		4
        /*001c*/ 	.word	0xfffffffc


//--------------------- .nv.constant4             --------------------------
	.section	.nv.constant4,"a",@progbits
	.align	8
	.align		8
.nv.constant4:
        /*0000*/ 	.dword	_$_str
	.align		8
        /*0008*/ 	.dword	_$_str_$_2


//--------------------- .text.triton_poi_fused__native_batch_norm_legit_no_training_add_relu_threshold_backward_10 --------------------------
	.section	.text.triton_poi_fused__native_batch_norm_legit_no_training_add_relu_threshold_backward_10,"ax",@progbits
	.align	128
        .global         triton_poi_fused__native_batch_norm_legit_no_training_add_relu_threshold_backward_10
        .type           triton_poi_fused__native_batch_norm_legit_no_training_add_relu_threshold_backward_10,@function
        .size           triton_poi_fused__native_batch_norm_legit_no_training_add_relu_threshold_backward_10,(.L_x_1 - triton_poi_fused__native_batch_norm_legit_no_training_add_relu_threshold_backward_10)
        .other          triton_poi_fused__native_batch_norm_legit_no_training_add_relu_threshold_backward_10,@"STO_CUDA_ENTRY STV_DEFAULT"
triton_poi_fused__native_batch_norm_legit_no_training_add_relu_threshold_backward_10:
.text.triton_poi_fused__native_batch_norm_legit_no_training_add_relu_threshold_backward_10:
[----:B------:R-:W0:Y:S01]  /*0000*/  LDC R1, c[0x0][0x28] ;  /* 0x00000a00ff017b82 */ /* 0x000e220000000800 */
[----:B------:R-:W1:Y:S07]  /*0010*/  S2R R3, SR_TID.X ;  /* 0x0000000000037919 */ /* 0x000e6e0000002100 */
[----:B------:R-:W2:Y:S01]  /*0020*/  LDC.64 R24, c[0x0][0x258] ;  /* 0x00009600ff187b82 */ /* 0x000ea20000000a00 */
[----:B------:R-:W-:Y:S01]  /*0030*/  CS2R R4, SRZ ;  /* 0x0000000000047805 */ /* 0x000fe2000001ff00 */
[----:B------:R-:W-:Y:S01]  /*0040*/  ULDC.64 UR4, c[0x0][0x208] ;  /* 0x0000820000047ab9 */ /* 0x000fe20000000a00 */
[----:B------:R-:W3:Y:S05]  /*0050*/  S2R R0, SR_CTAID.X ;  /* 0x0000000000007919 */ /* 0x000eea0000002500 */
[----:B------:R-:W4:Y:S08]  /*0060*/  LDC.64 R20, c[0x0][0x228] ;  /* 0x00008a00ff147b82 */ /* 0x000f300000000a00 */
[----:B------:R-:W5:Y:S08]  /*0070*/  LDC.64 R22, c[0x0][0x248] ;  /* 0x00009200ff167b82 */ /* 0x000f700000000a00 */
[----:B------:R-:W2:Y:S08]  /*0080*/  LDC.64 R10, c[0x0][0x250] ;  /* 0x00009400ff0a7b82 */ /* 0x000eb00000000a00 */
[----:B------:R-:W2:Y:S01]  /*0090*/  LDC.64 R28, c[0x0][0x218] ;  /* 0x00008600ff1c7b82 */ /* 0x000ea20000000a00 */
[----:B-1----:R-:W-:-:S07]  /*00a0*/  LOP3.LUT R3, R3, 0x7f, RZ, 0xc0, !PT ;  /* 0x0000007f03037812 */ /* 0x002fce00078ec0ff */
[----:B------:R-:W1:Y:S01]  /*00b0*/  LDC.64 R8, c[0x0][0x220] ;  /* 0x00008800ff087b82 */ /* 0x000e620000000a00 */
[----:B---3--:R-:W-:-:S07]  /*00c0*/  SHF.R.S32.HI R2, RZ, 0x18, R0 ;  /* 0x00000018ff027819 */ /* 0x008fce0000011400 */
[----:B------:R-:W3:Y:S01]  /*00d0*/  LDC.64 R12, c[0x0][0x260] ;  /* 0x00009800ff0c7b82 */ /* 0x000ee20000000a00 */
[----:B------:R-:W-:-:S07]  /*00e0*/  LEA R3, R0, R3, 0x7 ;  /* 0x0000000300037211 */ /* 0x000fce00078e38ff */
[----:B------:R-:W1:Y:S01]  /*00f0*/  LDC.64 R14, c[0x0][0x230] ;  /* 0x00008c00ff0e7b82 */ /* 0x000e620000000a00 */
[----:B------:R-:W-:-:S07]  /*0100*/  SGXT R0, R2, 0x1 ;  /* 0x000000010200781a */ /* 0x000fce0000000200 */
[----:B------:R-:W1:Y:S01]  /*0110*/  LDC.64 R16, c[0x0][0x238] ;  /* 0x00008e00ff107b82 */ /* 0x000e620000000a00 */
[----:B------:R-:W-:-:S07]  /*0120*/  LEA.HI R0, R0, R3, RZ, 0x4 ;  /* 0x0000000300007211 */ /* 0x000fce00078f20ff */
[----:B------:R-:W1:Y:S01]  /*0130*/  LDC.64 R18, c[0x0][0x268] ;  /* 0x00009a00ff127b82 */ /* 0x000e620000000a00 */
[----:B------:R-:W-:Y:S02]  /*0140*/  SHF.R.S32.HI R0, RZ, 0x4, R0 ;  /* 0x00000004ff007819 */ /* 0x000fe40000011400 */
[----:B------:R-:W-:Y:S02]  /*0150*/  CS2R R6, SRZ ;  /* 0x0000000000067805 */ /* 0x000fe4000001ff00 */
[----:B------:R-:W-:Y:S01]  /*0160*/  ISETP.GE.AND P0, PT, R3, 0x100, PT ;  /* 0x000001000300780c */ /* 0x000fe20003f06270 */
[----:B------:R-:W-:Y:S01]  /*0170*/  ULDC.64 UR6, c[0x0][0x270] ;  /* 0x00009c0000067ab9 */ /* 0x000fe20000000a00 */
[----:B------:R-:W-:-:S04]  /*0180*/  LEA.HI R2, R0, R0, RZ, 0x2 ;  /* 0x0000000000027211 */ /* 0x000fc800078f10ff */
[----:B------:R-:W-:-:S04]  /*0190*/  LOP3.LUT R27, R2, 0xfffffffc, RZ, 0xc0, !PT ;  /* 0xfffffffc021b7812 */ /* 0x000fc800078ec0ff */
[----:B------:R-:W-:-:S05]  /*01a0*/  IADD3 R27, R0, -R27, RZ ;  /* 0x8000001b001b7210 */ /* 0x000fca0007ffe0ff */
[----:B--2---:R-:W-:-:S04]  /*01b0*/  IMAD.WIDE R24, R27, 0x4, R24 ;  /* 0x000000041b187825 */ /* 0x004fc800078e0218 */
[----:B----4-:R-:W-:Y:S01]  /*01c0*/  IMAD.WIDE R20, R27, 0x4, R20 ;  /* 0x000000041b147825 */ /* 0x010fe200078e0214 */
[----:B------:R-:W2:Y:S04]  /*01d0*/  @!P0 LDG.E.EL R4, desc[UR4][R24.64] ;  /* 0x0000000418048981 */ /* 0x000ea8000c2e1900 */
[----:B------:R4:W2:Y:S01]  /*01e0*/  @!P0 LDG.E.EL R5, desc[UR4][R20.64] ;  /* 0x0000000414058981 */ /* 0x0008a2000c2e1900 */
[----:B-----5:R-:W-:-:S04]  /*01f0*/  IMAD.WIDE R22, R3, 0x4, R22 ;  /* 0x0000000403167825 */ /* 0x020fc800078e0216 */
[----:B0-----:R-:W-:Y:S01]  /*0200*/  IMAD.WIDE R28, R3, 0x4, R28 ;  /* 0x00000004031c7825 */ /* 0x001fe200078e021c */
[----:B----4-:R-:W0:Y:S01]  /*0210*/  LDC.64 R20, c[0x0][0x240] ;  /* 0x00009000ff147b82 */ /* 0x010e220000000a00 */
[----:B------:R-:W-:Y:S01]  /*0220*/  HFMA2.MMA R2, -RZ, RZ, 0, 0 ;  /* 0x00000000ff027435 */ /* 0x000fe200000001ff */
[----:B------:R-:W-:Y:S02]  /*0230*/  MOV R0, RZ ;  /* 0x000000ff00007202 */ /* 0x000fe40000000f00 */
[----:B------:R-:W-:Y:S01]  /*0240*/  CS2R R24, SRZ ;  /* 0x0000000000187805 */ /* 0x000fe2000001ff00 */
[C---:B------:R-:W-:Y:S01]  /*0250*/  IMAD.WIDE R10, R27.reuse, 0x4, R10 ;  /* 0x000000041b0a7825 */ /* 0x040fe200078e020a */
[----:B------:R4:W5:Y:S03]  /*0260*/  @!P0 LDG.E R7, desc[UR4][R28.64] ;  /* 0x000000041c078981 */ /* 0x000966000c1e1900 */
[C---:B-1----:R-:W-:Y:S01]  /*0270*/  IMAD.WIDE R8, R27.reuse, 0x4, R8 ;  /* 0x000000041b087825 */ /* 0x042fe200078e0208 */
[----:B------:R-:W5:Y:S03]  /*0280*/  @!P0 LDG.E R0, desc[UR4][R22.64] ;  /* 0x0000000416008981 */ /* 0x000f66000c1e1900 */
[----:B---3--:R-:W-:Y:S01]  /*0290*/  IMAD.WIDE R12, R27, 0x4, R12 ;  /* 0x000000041b0c7825 */ /* 0x008fe200078e020c */
[----:B------:R-:W5:Y:S01]  /*02a0*/  @!P0 LDG.E.EL R25, desc[UR4][R10.64] ;  /* 0x000000040a198981 */ /* 0x000f62000c2e1900 */
[----:B----4-:R-:W-:-:S02]  /*02b0*/  HFMA2.MMA R29, -RZ, RZ, 0, 0 ;  /* 0x00000000ff1d7435 */ /* 0x010fc400000001ff */
[C---:B------:R-:W-:Y:S01]  /*02c0*/  IMAD.WIDE R14, R27.reuse, 0x4, R14 ;  /* 0x000000041b0e7825 */ /* 0x040fe200078e020e */
[----:B------:R1:W3:Y:S03]  /*02d0*/  @!P0 LDG.E.EL R2, desc[UR4][R8.64] ;  /* 0x0000000408028981 */ /* 0x0002e6000c2e1900 */
[C---:B------:R-:W-:Y:S01]  /*02e0*/  IMAD.WIDE R16, R27.reuse, 0x4, R16 ;  /* 0x000000041b107825 */ /* 0x040fe200078e0210 */
[----:B------:R-:W4:Y:S03]  /*02f0*/  @!P0 LDG.E.EL R6, desc[UR4][R12.64] ;  /* 0x000000040c068981 */ /* 0x000f26000c2e1900 */
[----:B------:R-:W-:Y:S01]  /*0300*/  IMAD.WIDE R18, R27, 0x4, R18 ;  /* 0x000000041b127825 */ /* 0x000fe200078e0212 */
[----:B------:R-:W-:Y:S01]  /*0310*/  CS2R R26, SRZ ;  /* 0x00000000001a7805 */ /* 0x000fe2000001ff00 */
[----:B------:R-:W3:Y:S02]  /*0320*/  @!P0 LDG.E.EL R29, desc[UR4][R14.64] ;  /* 0x000000040e1d8981 */ /* 0x000ee4000c2e1900 */
[----:B0-----:R-:W-:-:S03]  /*0330*/  IMAD.WIDE R20, R3, 0x4, R20 ;  /* 0x0000000403147825 */ /* 0x001fc600078e0214 */
[----:B------:R-:W4:Y:S04]  /*0340*/  @!P0 LDG.E.EL R27, desc[UR4][R18.64] ;  /* 0x00000004121b8981 */ /* 0x000f28000c2e1900 */
[----:B------:R-:W4:Y:S04]  /*0350*/  @!P0 LDG.E.EL R26, desc[UR4][R16.64] ;  /* 0x00000004101a8981 */ /* 0x000f28000c2e1900 */
[----:B------:R-:W4:Y:S01]  /*0360*/  @!P0 LDG.E R24, desc[UR4][R20.64] ;  /* 0x0000000414188981 */ /* 0x000f22000c1e1900 */
[----:B-1----:R-:W-:Y:S01]  /*0370*/  MOV R9, 0x3e800000 ;  /* 0x3e80000000097802 */ /* 0x002fe20000000f00 */
[----:B--2---:R-:W-:-:S04]  /*0380*/  FADD R4, R4, 9.9999997473787516356e-06 ;  /* 0x3727c5ac04047421 */ /* 0x004fc80000000000 */
[----:B------:R-:W0:Y:S01]  /*0390*/  MUFU.SQRT R10, R4 ;  /* 0x00000004000a7308 */ /* 0x000e220000002000 */
[----:B------:R-:W-:-:S07]  /*03a0*/  FADD R5, R5, 9.9999997473787516356e-06 ;  /* 0x3727c5ac05057421 */ /* 0x000fce0000000000 */
[----:B------:R-:W1:Y:S01]  /*03b0*/  MUFU.SQRT R8, R5 ;  /* 0x0000000500087308 */ /* 0x000e620000002000 */
[C---:B0-----:R-:W-:Y:S02]  /*03c0*/  FSETP.GT.AND P2, PT, R10.reuse, 8.50705917302346158658e+37, PT ;  /* 0x7e8000000a00780b */ /* 0x041fe40003f44000 */
[----:B------:R-:W-:Y:S02]  /*03d0*/  FSETP.GEU.AND P4, PT, R10, 1.175494350822287508e-38, PT ;  /* 0x008000000a00780b */ /* 0x000fe40003f8e000 */
[C---:B-1----:R-:W-:Y:S02]  /*03e0*/  FSETP.GT.AND P1, PT, R8.reuse, 8.50705917302346158658e+37, PT ;  /* 0x7e8000000800780b */ /* 0x042fe40003f24000 */
[----:B------:R-:W-:-:S07]  /*03f0*/  FSETP.GEU.AND P3, PT, R8, 1.175494350822287508e-38, PT ;  /* 0x008000000800780b */ /* 0x000fce0003f6e000 */
[----:B------:R-:W-:-:S04]  /*0400*/  @P2 FMUL R10, R10, 0.25 ;  /* 0x3e8000000a0a2820 */ /* 0x000fc80000400000 */
[----:B------:R-:W-:Y:S01]  /*0410*/  @!P4 FMUL R10, R10, 16777216 ;  /* 0x4b8000000a0ac820 */ /* 0x000fe20000400000 */
[----:B------:R-:W-:-:S05]  /*0420*/  @P1 FMUL R8, R8, 0.25 ;  /* 0x3e80000008081820 */ /* 0x000fca0000400000 */
[----:B------:R-:W0:Y:S01]  /*0430*/  MUFU.RCP R10, R10 ;  /* 0x0000000a000a7308 */ /* 0x000e220000001000 */
[----:B------:R-:W-:Y:S01]  /*0440*/  @!P3 FMUL R8, R8, 16777216 ;  /* 0x4b8000000808b820 */ /* 0x000fe20000400000 */
[----:B------:R-:W-:-:S06]  /*0450*/  FSEL R5, R9, 1, P2 ;  /* 0x3f80000009057808 */ /* 0x000fcc0001000000 */
[----:B------:R-:W1:Y:S01]  /*0460*/  MUFU.RCP R8, R8 ;  /* 0x0000000800087308 */ /* 0x000e620000001000 */
[----:B------:R-:W-:Y:S01]  /*0470*/  @!P4 FMUL R5, R5, 16777216 ;  /* 0x4b8000000505c820 */ /* 0x000fe20000400000 */
[----:B------:R-:W-:Y:S01]  /*0480*/  FSEL R9, R9, 1, P1 ;  /* 0x3f80000009097808 */ /* 0x000fe20000800000 */
[----:B-----5:R-:W-:Y:S02]  /*0490*/  FADD R0, -R25, R0 ;  /* 0x0000000019007221 */ /* 0x020fe40000000100 */
[----:B0-----:R-:W-:Y:S02]  /*04a0*/  FMUL R11, R10, R5 ;  /* 0x000000050a0b7220 */ /* 0x001fe40000400000 */
[----:B------:R-:W0:Y:S01]  /*04b0*/  LDC.64 R4, c[0x0][0x210] ;  /* 0x00008400ff047b82 */ /* 0x000e220000000a00 */
[----:B------:R-:W-:Y:S01]  /*04c0*/  @!P3 FMUL R9, R9, 16777216 ;  /* 0x4b8000000909b820 */ /* 0x000fe20000400000 */
[----:B---3--:R-:W-:Y:S01]  /*04d0*/  FADD R2, -R2, R7 ;  /* 0x0000000702027221 */ /* 0x008fe20000000100 */
[----:B------:R-:W-:-:S02]  /*04e0*/  FMUL R0, R11, R0 ;  /* 0x000000000b007220 */ /* 0x000fc40000400000 */
[----:B-1----:R-:W-:Y:S02]  /*04f0*/  FMUL R9, R8, R9 ;  /* 0x0000000908097220 */ /* 0x002fe40000400000 */
[----:B----4-:R-:W-:Y:S02]  /*0500*/  FFMA R27, R0, R6, R27 ;  /* 0x00000006001b7223 */ /* 0x010fe4000000001b */
[----:B------:R-:W-:Y:S02]  /*0510*/  FMUL R9, R9, R2 ;  /* 0x0000000209097220 */ /* 0x000fe40000400000 */
[----:B------:R-:W-:Y:S02]  /*0520*/  FADD R24, R27, R24 ;  /* 0x000000181b187221 */ /* 0x000fe40000000000 */
[----:B------:R-:W-:-:S04]  /*0530*/  FFMA R9, R9, R29, R26 ;  /* 0x0000001d09097223 */ /* 0x000fc8000000001a */
[C---:B------:R-:W-:Y:S01]  /*0540*/  FADD R0, R9.reuse, R24 ;  /* 0x0000001809007221 */ /* 0x040fe20000000000 */
[----:B------:R-:W-:-:S04]  /*0550*/  FSETP.GEU.AND P1, PT, R9, -R24, PT ;  /* 0x800000180900720b */ /* 0x000fc80003f2e000 */
[----:B------:R-:W-:Y:S01]  /*0560*/  FSEL R7, R0, RZ, P1 ;  /* 0x000000ff00077208 */ /* 0x000fe20000800000 */
[----:B0-----:R-:W-:Y:S01]  /*0570*/  IMAD.WIDE R4, R3, 0x4, R4 ;  /* 0x0000000403047825 */ /* 0x001fe200078e0204 */
[----:B------:R-:W-:Y:S02]  /*0580*/  IADD3 R2, P1, R3, UR6, RZ ;  /* 0x0000000603027c10 */ /* 0x000fe4000ff3e0ff */
[----:B------:R-:W-:Y:S02]  /*0590*/  FSETP.GTU.AND P2, PT, R7, RZ, PT ;  /* 0x000000ff0700720b */ /* 0x000fe40003f4c000 */
[----:B------:R-:W-:Y:S01]  /*05a0*/  LEA.HI.X.SX32 R3, R3, UR7, 0x1, P1 ;  /* 0x0000000703037c11 */ /* 0x000fe200088f0eff */
[----:B------:R0:W-:Y:S01]  /*05b0*/  @!P0 STG.E desc[UR4][R4.64], R7 ;  /* 0x0000000704008986 */ /* 0x0001e2000c101904 */
[----:B------:R-:W-:Y:S01]  /*05c0*/  SEL R9, RZ, 0x1, P2 ;  /* 0x00000001ff097807 */ /* 0x000fe20001000000 */
[----:B0-----:R-:W-:Y:S08]  /*05d0*/  @P0 EXIT ;  /* 0x000000000000094d */ /* 0x001ff00003800000 */
[----:B------:R-:W-:Y:S01]  /*05e0*/  STG.E.U8 desc[UR4][R2.64], R9 ;  /* 0x0000000902007986 */ /* 0x000fe2000c101104 */
[----:B------:R-:W-:Y:S05]  /*05f0*/  EXIT ;  /* 0x000000000000794d */ /* 0x000fea0003800000 */
.L_x_0:
[----:B------:R-:W-:-:S00]  /*0600*/  BRA `(.L_x_0) ;  /* 0xfffffffc00fc7947 */ /* 0x000fc0000383ffff */
[----:B------:R-:W-:-:S00]  /*0610*/  NOP ;  /* 0x0000000000007918 */ /* 0x000fc00000000000 */
        /* <DEDUP_REMOVED lines=14> */
.L_x_1:


//--------------------- .nv.global.init           --------------------------
	.section	.nv.global.init,"aw",@progbits
.nv.global.init:
	.type		_$_str,@object
	.size		_$_str,(_$_str_$_2 - _$_str)
_$_str:
        /*0000*/ 	.byte	0x5f, 0x5f, 0x43, 0x55, 0x44, 0x41, 0x5f, 0x46, 0x54, 0x5a, 0x00
	.type		_$_str_$_2,@object
	.size		_$_str_$_2,(.L_1 - _$_str_$_2)
_$_str_$_2:
        /*000b*/ 	.byte	0x5f, 0x5f, 0x43, 0x55, 0x44, 0x41, 0x5f, 0x50, 0x52, 0x45, 0x43, 0x5f, 0x53, 0x51, 0x52, 0x54
        /*001b*/ 	.byte	0x00
.L_1:


//--------------------- .nv.constant0.triton_poi_fused__native_batch_norm_legit_no_training_add_relu_threshold_backward_10 --------------------------
	.section	.nv.constant0.triton_poi_fused__native_batch_norm_legit_no_training_add_relu_threshold_backward_10,"a",@progbits
	.sectionflags	@""
	.align	4
.nv.constant0.triton_poi_fused__native_batch_norm_legit_no_training_add_relu_threshold_backward_10:
	.zero		636
